//
// Generated by NVIDIA NVVM Compiler
//
// Compiler Build ID: CL-36424714
// Cuda compilation tools, release 13.0, V13.0.88
// Based on NVVM 20.0.0
//

.version 9.0
.target sm_100
.address_size 64

	// .globl	_Z17transpose3_sharedILi32EEvPfS0_mm
// _ZZ17transpose3_sharedILi32EEvPfS0_mmE4tile has been demoted

.visible .entry _Z17transpose3_sharedILi32EEvPfS0_mm(
	.param .u64 .ptr .align 1 _Z17transpose3_sharedILi32EEvPfS0_mm_param_0,
	.param .u64 .ptr .align 1 _Z17transpose3_sharedILi32EEvPfS0_mm_param_1,
	.param .u64 _Z17transpose3_sharedILi32EEvPfS0_mm_param_2,
	.param .u64 _Z17transpose3_sharedILi32EEvPfS0_mm_param_3
)
{
	.reg .pred 	%p<4>;
	.reg .b32 	%r<23>;
	.reg .b32 	%f<3>;
	.reg .b64 	%rd<18>;
	// demoted variable
	.shared .align 4 .b8 _ZZ17transpose3_sharedILi32EEvPfS0_mmE4tile[4096];
	ld.param.u64 	%rd3, [_Z17transpose3_sharedILi32EEvPfS0_mm_param_0];
	ld.param.u64 	%rd4, [_Z17transpose3_sharedILi32EEvPfS0_mm_param_1];
	ld.param.u64 	%rd5, [_Z17transpose3_sharedILi32EEvPfS0_mm_param_2];
	ld.param.u64 	%rd7, [_Z17transpose3_sharedILi32EEvPfS0_mm_param_3];
	mov.u32 	%r1, %tid.y;
	mov.u32 	%r2, %tid.x;
	mov.u32 	%r5, %ntid.y;
	mov.u32 	%r6, %ctaid.y;
	mov.u32 	%r7, %ntid.x;
	mov.u32 	%r8, %ctaid.x;
	mul.lo.s32 	%r3, %r5, %r8;
	mul.lo.s32 	%r4, %r7, %r6;
	mad.lo.s32 	%r9, %r5, %r6, %r1;
	cvt.u64.u32 	%rd1, %r9;
	setp.le.u64 	%p1, %rd5, %rd1;
	mad.lo.s32 	%r10, %r7, %r8, %r2;
	cvt.s64.s32 	%rd2, %r10;
	setp.le.u64 	%p2, %rd7, %rd2;
	or.pred  	%p3, %p1, %p2;
	@%p3 bra 	$L__BB0_2;
	cvta.to.global.u64 	%rd8, %rd3;
	cvta.to.global.u64 	%rd9, %rd4;
	mad.lo.s64 	%rd10, %rd7, %rd1, %rd2;
	shl.b64 	%rd11, %rd10, 2;
	add.s64 	%rd12, %rd8, %rd11;
	ld.global.f32 	%f1, [%rd12];
	shl.b32 	%r12, %r1, 7;
	mov.u32 	%r13, _ZZ17transpose3_sharedILi32EEvPfS0_mmE4tile;
	add.s32 	%r14, %r13, %r12;
	shl.b32 	%r15, %r2, 2;
	add.s32 	%r16, %r14, %r15;
	st.shared.f32 	[%r16], %f1;
	bar.sync 	0;
	shl.b32 	%r17, %r2, 7;
	add.s32 	%r18, %r13, %r17;
	shl.b32 	%r19, %r1, 2;
	add.s32 	%r20, %r18, %r19;
	ld.shared.f32 	%f2, [%r20];
	add.s32 	%r21, %r3, %r1;
	cvt.s64.s32 	%rd13, %r21;
	add.s32 	%r22, %r4, %r2;
	cvt.u64.u32 	%rd14, %r22;
	mad.lo.s64 	%rd15, %rd5, %rd13, %rd14;
	shl.b64 	%rd16, %rd15, 2;
	add.s64 	%rd17, %rd9, %rd16;
	st.global.f32 	[%rd17], %f2;
$L__BB0_2:
	ret;

}


// ===== COMPILED SASS (sm_100) =====

	.target	sm_100

	.elftype	@"ET_EXEC"


//--------------------- .note.nv.tkinfo           --------------------------
	.section	.note.nv.tkinfo,"",@"SHT_NOTE"
	.sectionflags	@"SHF_NOTE_NV_TKINFO"
	.tkinfo
        /*0018*/ 	.word	0x00000002
        /*0030*/ 	.string	""
        /*0030*/ 	.string	"ptxas"
        /*0030*/ 	.string	"Cuda compilation tools, release 13.0, V13.0.88"
        /*0030*/ 	.string	"Build cuda_13.0.r13.0/compiler.36424714_0"
        /*0030*/ 	.string	"-arch sm_100 -m 64 "



//--------------------- .note.nv.cuinfo           --------------------------
	.section	.note.nv.cuinfo,"",@"SHT_NOTE"
	.sectionflags	@"SHF_NOTE_NV_CUINFO"
        /*0018*/ 	.short	0x0002
        /*001a*/ 	.short	0x0064
        /*001c*/ 	.short	0x0082
	.zero		2


//--------------------- .nv.info                  --------------------------
	.section	.nv.info,"",@"SHT_CUDA_INFO"
	.align	4


	//----- nvinfo : EIATTR_REGCOUNT
	.align		4
        /*0000*/ 	.byte	0x04, 0x2f
        /*0002*/ 	.short	(.L_1 - .L_0)
	.align		4
.L_0:
        /*0004*/ 	.word	index@(_Z17transpose3_sharedILi32EEvPfS0_mm)
        /*0008*/ 	.word	0x0000000e


	//----- nvinfo : EIATTR_FRAME_SIZE
	.align		4
.L_1:
        /*000c*/ 	.byte	0x04, 0x11
        /*000e*/ 	.short	(.L_3 - .L_2)
	.align		4
.L_2:
        /*0010*/ 	.word	index@(_Z17transpose3_sharedILi32EEvPfS0_mm)
        /*0014*/ 	.word	0x00000000


	//----- nvinfo : EIATTR_MIN_STACK_SIZE
	.align		4
.L_3:
        /*0018*/ 	.byte	0x04, 0x12
        /*001a*/ 	.short	(.L_5 - .L_4)
	.align		4
.L_4:
        /*001c*/ 	.word	index@(_Z17transpose3_sharedILi32EEvPfS0_mm)
        /*0020*/ 	.word	0x00000000
.L_5:


//--------------------- .nv.compat                --------------------------
	.section	.nv.compat,"",@"SHT_CUDA_COMPAT_INFO"
	.align	4
        /*0000*/ 	.byte	0x02, 0x09, 0x00, 0x00, 0x02, 0x02, 0x01, 0x00, 0x02, 0x05, 0x05, 0x00, 0x03, 0x07, 0x01, 0x01
        /*0010*/ 	.byte	0x02, 0x03, 0x00, 0x00, 0x02, 0x06, 0x01, 0x00, 0x04, 0x0b, 0x08, 0x00, 0x09, 0x00, 0x00, 0x00
        /*0020*/ 	.byte	0x00, 0x00, 0x00, 0x00


//--------------------- .nv.info._Z17transpose3_sharedILi32EEvPfS0_mm --------------------------
	.section	.nv.info._Z17transpose3_sharedILi32EEvPfS0_mm,"",@"SHT_CUDA_INFO"
	.sectionflags	@""
	.align	4


	//----- nvinfo : EIATTR_CUDA_API_VERSION
	.align		4
        /*0000*/ 	.byte	0x04, 0x37
        /*0002*/ 	.short	(.L_7 - .L_6)
.L_6:
        /*0004*/ 	.word	0x00000082


	//----- nvinfo : EIATTR_KPARAM_INFO
	.align		4
.L_7:
        /*0008*/ 	.byte	0x04, 0x17
        /*000a*/ 	.short	(.L_9 - .L_8)
.L_8:
        /*000c*/ 	.word	0x00000000
        /*0010*/ 	.short	0x0003
        /*0012*/ 	.short	0x0018
        /*0014*/ 	.byte	0x00, 0xf0, 0x21, 0x00


	//----- nvinfo : EIATTR_KPARAM_INFO
	.align		4
.L_9:
        /*0018*/ 	.byte	0x04, 0x17
        /*001a*/ 	.short	(.L_11 - .L_10)
.L_10:
        /*001c*/ 	.word	0x00000000
        /*0020*/ 	.short	0x0002
        /*0022*/ 	.short	0x0010
        /*0024*/ 	.byte	0x00, 0xf0, 0x21, 0x00


	//----- nvinfo : EIATTR_KPARAM_INFO
	.align		4
.L_11:
        /*0028*/ 	.byte	0x04, 0x17
        /*002a*/ 	.short	(.L_13 - .L_12)
.L_12:
        /*002c*/ 	.word	0x00000000
        /*0030*/ 	.short	0x0001
        /*0032*/ 	.short	0x0008
        /*0034*/ 	.byte	0x00, 0xf5, 0x21, 0x00


	//----- nvinfo : EIATTR_KPARAM_INFO
	.align		4
.L_13:
        /*0038*/ 	.byte	0x04, 0x17
        /*003a*/ 	.short	(.L_15 - .L_14)
.L_14:
        /*003c*/ 	.word	0x00000000
        /*0040*/ 	.short	0x0000
        /*0042*/ 	.short	0x0000
        /*0044*/ 	.byte	0x00, 0xf5, 0x21, 0x00


	//----- nvinfo : EIATTR_SPARSE_MMA_MASK
	.align		4
.L_15:
        /*0048*/ 	.byte	0x03, 0x50
        /*004a*/ 	.short	0x0000


	//----- nvinfo : EIATTR_MAXREG_COUNT
	.align		4
        /*004c*/ 	.byte	0x03, 0x1b
        /*004e*/ 	.short	0x00ff


	//----- nvinfo : EIATTR_NUM_BARRIERS
	.align		4
        /*0050*/ 	.byte	0x02, 0x4c
        /*0052*/ 	.byte	0x01
	.zero		1


	//----- nvinfo : EIATTR_MERCURY_ISA_VERSION
	.align		4
        /*0054*/ 	.byte	0x03, 0x5f
        /*0056*/ 	.short	0x0101


	//----- nvinfo : EIATTR_VRC_CTA_INIT_COUNT
	.align		4
        /*0058*/ 	.byte	0x02, 0x4a
	.zero		1
	.zero		1


	//----- nvinfo : EIATTR_EXIT_INSTR_OFFSETS
	.align		4
        /*005c*/ 	.byte	0x04, 0x1c
        /*005e*/ 	.short	(.L_17 - .L_16)


	//   ....[0]....
.L_16:
        /*0060*/ 	.word	0x00000110


	//   ....[1]....
        /*0064*/ 	.word	0x000002f0


	//----- nvinfo : EIATTR_CBANK_PARAM_SIZE
	.align		4
.L_17:
        /*0068*/ 	.byte	0x03, 0x19
        /*006a*/ 	.short	0x0020


	//----- nvinfo : EIATTR_PARAM_CBANK
	.align		4
        /*006c*/ 	.byte	0x04, 0x0a
        /*006e*/ 	.short	(.L_19 - .L_18)
	.align		4
.L_18:
        /*0070*/ 	.word	index@(.nv.constant0._Z17transpose3_sharedILi32EEvPfS0_mm)
        /*0074*/ 	.short	0x0380
        /*0076*/ 	.short	0x0020


	//----- nvinfo : EIATTR_SW_WAR
	.align		4
.L_19:
        /*0078*/ 	.byte	0x04, 0x36
        /*007a*/ 	.short	(.L_21 - .L_20)
.L_20:
        /*007c*/ 	.word	0x00000008
.L_21:


//--------------------- .nv.callgraph             --------------------------
	.section	.nv.callgraph,"",@"SHT_CUDA_CALLGRAPH"
	.align	4
	.sectionentsize	8
	.align		4
        /*0000*/ 	.word	0x00000000
	.align		4
        /*0004*/ 	.word	0xffffffff
	.align		4
        /*0008*/ 	.word	0x00000000
	.align		4
        /*000c*/ 	.word	0xfffffffe
	.align		4
        /*0010*/ 	.word	0x00000000
	.align		4
        /*0014*/ 	.word	0xfffffffd
	.align		4
        /*0018*/ 	.word	0x00000000
	.align		4
        /*001c*/ 	.word	0xfffffffc


//--------------------- .text._Z17transpose3_sharedILi32EEvPfS0_mm --------------------------
	.section	.text._Z17transpose3_sharedILi32EEvPfS0_mm,"ax",@progbits
	.align	128
        .global         _Z17transpose3_sharedILi32EEvPfS0_mm
        .type           _Z17transpose3_sharedILi32EEvPfS0_mm,@function
        .size           _Z17transpose3_sharedILi32EEvPfS0_mm,(.L_x_1 - _Z17transpose3_sharedILi32EEvPfS0_mm)
        .other          _Z17transpose3_sharedILi32EEvPfS0_mm,@"STO_CUDA_ENTRY STV_DEFAULT"
_Z17transpose3_sharedILi32EEvPfS0_mm:
.text._Z17transpose3_sharedILi32EEvPfS0_mm:
[----:B------:R-:W-:Y:S01]  /*0000*/  LDC R1, c[0x0][0x37c] ;  /* 0x0000df00ff017b82 */ /* 0x000fe20000000800 */
[----:B------:R-:W0:Y:S01]  /*0010*/  S2R R11, SR_TID.X ;  /* 0x00000000000b7919 */ /* 0x000e220000002100 */
[----:B------:R-:W1:Y:S01]  /*0020*/  LDCU UR4, c[0x0][0x364] ;  /* 0x00006c80ff0477ac */ /* 0x000e620008000800 */
[----:B------:R-:W0:Y:S01]  /*0030*/  S2R R0, SR_CTAID.X ;  /* 0x0000000000007919 */ /* 0x000e220000002500 */
[----:B------:R-:W0:Y:S01]  /*0040*/  LDCU UR5, c[0x0][0x360] ;  /* 0x00006c00ff0577ac */ /* 0x000e220008000800 */
[----:B------:R-:W2:Y:S01]  /*0050*/  S2R R10, SR_TID.Y ;  /* 0x00000000000a7919 */ /* 0x000ea20000002200 */
[----:B------:R-:W3:Y:S01]  /*0060*/  LDCU.128 UR8, c[0x0][0x390] ;  /* 0x00007200ff0877ac */ /* 0x000ee20008000c00 */
[----:B------:R-:W2:Y:S01]  /*0070*/  S2R R7, SR_CTAID.Y ;  /* 0x0000000000077919 */ /* 0x000ea20000002600 */
[C---:B0-----:R-:W-:Y:S02]  /*0080*/  IMAD R2, R0.reuse, UR5, R11 ;  /* 0x0000000500027c24 */ /* 0x041fe4000f8e020b */
[----:B-1----:R-:W-:-:S03]  /*0090*/  IMAD R0, R0, UR4, RZ ;  /* 0x0000000400007c24 */ /* 0x002fc6000f8e02ff */
[----:B---3--:R-:W-:Y:S02]  /*00a0*/  ISETP.GE.U32.AND P1, PT, R2, UR10, PT ;  /* 0x0000000a02007c0c */ /* 0x008fe4000bf26070 */
[----:B------:R-:W-:Y:S01]  /*00b0*/  SHF.R.S32.HI R3, RZ, 0x1f, R2 ;  /* 0x0000001fff037819 */ /* 0x000fe20000011402 */
[C---:B--2---:R-:W-:Y:S02]  /*00c0*/  IMAD R5, R7.reuse, UR4, R10 ;  /* 0x0000000407057c24 */ /* 0x044fe4000f8e020a */
[----:B------:R-:W-:Y:S01]  /*00d0*/  IMAD R6, R7, UR5, RZ ;  /* 0x0000000507067c24 */ /* 0x000fe2000f8e02ff */
[----:B------:R-:W-:Y:S02]  /*00e0*/  ISETP.GE.U32.AND.EX P1, PT, R3, UR11, PT, P1 ;  /* 0x0000000b03007c0c */ /* 0x000fe4000bf26110 */
[----:B------:R-:W-:-:S04]  /*00f0*/  ISETP.GE.U32.AND P0, PT, R5, UR8, PT ;  /* 0x0000000805007c0c */ /* 0x000fc8000bf06070 */
[----:B------:R-:W-:-:S13]  /*0100*/  ISETP.GE.U32.OR.EX P0, PT, RZ, UR9, P1, P0 ;  /* 0x00000009ff007c0c */ /* 0x000fda0008f06500 */
[----:B------:R-:W-:Y:S05]  /*0110*/  @P0 EXIT ;  /* 0x000000000000094d */ /* 0x000fea0003800000 */
[----:B------:R-:W0:Y:S01]  /*0120*/  LDCU.64 UR4, c[0x0][0x380] ;  /* 0x00007000ff0477ac */ /* 0x000e220008000a00 */
[C---:B------:R-:W-:Y:S01]  /*0130*/  IMAD.WIDE.U32 R2, R5.reuse, UR10, R2 ;  /* 0x0000000a05027c25 */ /* 0x040fe2000f8e0002 */
[----:B------:R-:W1:Y:S03]  /*0140*/  LDCU.64 UR6, c[0x0][0x358] ;  /* 0x00006b00ff0677ac */ /* 0x000e660008000a00 */
[----:B------:R-:W-:Y:S01]  /*0150*/  IMAD R5, R5, UR11, R3 ;  /* 0x0000000b05057c24 */ /* 0x000fe2000f8e0203 */
[----:B0-----:R-:W-:-:S04]  /*0160*/  LEA R4, P0, R2, UR4, 0x2 ;  /* 0x0000000402047c11 */ /* 0x001fc8000f8010ff */
[----:B------:R-:W-:-:S05]  /*0170*/  LEA.HI.X R5, R2, UR5, R5, 0x2, P0 ;  /* 0x0000000502057c11 */ /* 0x000fca00080f1405 */
[----:B-1----:R0:W2:Y:S01]  /*0180*/  LDG.E R4, desc[UR6][R4.64] ;  /* 0x0000000604047981 */ /* 0x0020a2000c1e1900 */
[----:B------:R-:W1:Y:S01]  /*0190*/  S2UR UR5, SR_CgaCtaId ;  /* 0x00000000000579c3 */ /* 0x000e620000008800 */
[----:B------:R-:W-:Y:S01]  /*01a0*/  UMOV UR4, 0x400 ;  /* 0x0000040000047882 */ /* 0x000fe20000000000 */
[----:B0-----:R-:W-:-:S04]  /*01b0*/  IADD3 R5, PT, PT, R0, R10, RZ ;  /* 0x0000000a00057210 */ /* 0x001fc80007ffe0ff */
[----:B------:R-:W-:-:S05]  /*01c0*/  SHF.R.S32.HI R0, RZ, 0x1f, R5 ;  /* 0x0000001fff007819 */ /* 0x000fca0000011405 */
[----:B------:R-:W-:Y:S01]  /*01d0*/  IMAD R0, R0, UR8, RZ ;  /* 0x0000000800007c24 */ /* 0x000fe2000f8e02ff */
[----:B-1----:R-:W-:-:S06]  /*01e0*/  ULEA UR4, UR5, UR4, 0x18 ;  /* 0x0000000405047291 */ /* 0x002fcc000f8ec0ff */
[----:B------:R-:W-:Y:S02]  /*01f0*/  LEA R2, R10, UR4, 0x7 ;  /* 0x000000040a027c11 */ /* 0x000fe4000f8e38ff */
[----:B------:R-:W-:-:S03]  /*0200*/  LEA R3, R11, UR4, 0x7 ;  /* 0x000000040b037c11 */ /* 0x000fc6000f8e38ff */
[----:B------:R-:W-:Y:S01]  /*0210*/  IMAD R7, R11, 0x4, R2 ;  /* 0x000000040b077824 */ /* 0x000fe200078e0202 */
[----:B------:R-:W0:Y:S01]  /*0220*/  LDCU.64 UR4, c[0x0][0x388] ;  /* 0x00007100ff0477ac */ /* 0x000e220008000a00 */
[----:B------:R-:W-:Y:S02]  /*0230*/  IMAD R8, R10, 0x4, R3 ;  /* 0x000000040a087824 */ /* 0x000fe400078e0203 */
[----:B------:R-:W-:Y:S02]  /*0240*/  HFMA2 R3, -RZ, RZ, 0, 0 ;  /* 0x00000000ff037431 */ /* 0x000fe400000001ff */
[----:B------:R-:W-:-:S04]  /*0250*/  IMAD.IADD R2, R6, 0x1, R11 ;  /* 0x0000000106027824 */ /* 0x000fc800078e020b */
[----:B------:R-:W-:-:S04]  /*0260*/  IMAD.WIDE.U32 R2, R5, UR8, R2 ;  /* 0x0000000805027c25 */ /* 0x000fc8000f8e0002 */
[----:B------:R-:W-:-:S04]  /*0270*/  IMAD R5, R5, UR9, R0 ;  /* 0x0000000905057c24 */ /* 0x000fc8000f8e0200 */
[----:B------:R-:W-:Y:S01]  /*0280*/  IMAD.IADD R3, R3, 0x1, R5 ;  /* 0x0000000103037824 */ /* 0x000fe200078e0205 */
[----:B--2---:R0:W-:Y:S01]  /*0290*/  STS [R7], R4 ;  /* 0x0000000407007388 */ /* 0x0041e20000000800 */
[----:B------:R-:W-:Y:S01]  /*02a0*/  BAR.SYNC.DEFER_BLOCKING 0x0 ;  /* 0x0000000000007b1d */ /* 0x000fe20000010000 */
[----:B0-----:R-:W-:-:S04]  /*02b0*/  LEA R4, P0, R2, UR4, 0x2 ;  /* 0x0000000402047c11 */ /* 0x001fc8000f8010ff */
[----:B------:R-:W-:Y:S01]  /*02c0*/  LEA.HI.X R5, R2, UR5, R3, 0x2, P0 ;  /* 0x0000000502057c11 */ /* 0x000fe200080f1403 */
[----:B------:R-:W0:Y:S04]  /*02d0*/  LDS R9, [R8] ;  /* 0x0000000008097984 */ /* 0x000e280000000800 */
[----:B0-----:R-:W-:Y:S01]  /*02e0*/  STG.E desc[UR6][R4.64], R9 ;  /* 0x0000000904007986 */ /* 0x001fe2000c101906 */
[----:B------:R-:W-:Y:S05]  /*02f0*/  EXIT ;  /* 0x000000000000794d */ /* 0x000fea0003800000 */
.L_x_0:
[----:B------:R-:W-:-:S00]  /*0300*/  BRA `(.L_x_0) ;  /* 0xfffffffc00fc7947 */ /* 0x000fc0000383ffff */
[----:B------:R-:W-:-:S00]  /*0310*/  NOP ;  /* 0x0000000000007918 */ /* 0x000fc00000000000 */
        /* <DEDUP_REMOVED lines=14> */
.L_x_1:


//--------------------- .nv.shared._Z17transpose3_sharedILi32EEvPfS0_mm --------------------------
	.section	.nv.shared._Z17transpose3_sharedILi32EEvPfS0_mm,"aw",@nobits
	.sectionflags	@""
	.align	4
.nv.shared._Z17transpose3_sharedILi32EEvPfS0_mm:
	.zero		5120


//--------------------- .nv.shared.reserved.0     --------------------------
	.section	.nv.shared.reserved.0,"aw",@nobits
	.weak		__nv_reservedSMEM_offset_0_alias
	.size		__nv_reservedSMEM_offset_0_alias, 0, 64
	.other		__nv_reservedSMEM_offset_0_alias,@"STO_CUDA_RESERVED_SHARED STV_DEFAULT"
__nv_reservedSMEM_offset_0_alias:
	.zero		0
	.zero		64


//--------------------- .nv.constant0._Z17transpose3_sharedILi32EEvPfS0_mm --------------------------
	.section	.nv.constant0._Z17transpose3_sharedILi32EEvPfS0_mm,"a",@progbits
	.sectionflags	@""
	.align	4
.nv.constant0._Z17transpose3_sharedILi32EEvPfS0_mm:
	.zero		928


//--------------------- SYMBOLS --------------------------

	.type		.nv.reservedSmem.offset0,@object
	.size		.nv.reservedSmem.offset0,0x4
	.type		.nv.reservedSmem.cap,@object
	.size		.nv.reservedSmem.cap,0x4
